//
// Generated by NVIDIA NVVM Compiler
//
// Compiler Build ID: CL-36424714
// Cuda compilation tools, release 13.0, V13.0.88
// Based on NVVM 20.0.0
//

.version 9.0
.target sm_100
.address_size 64

	// .globl	_Z9matrixMulPfS_S_i
// _ZZ9matrixMulPfS_S_iE6A_tile has been demoted
// _ZZ9matrixMulPfS_S_iE6B_tile has been demoted

.visible .entry _Z9matrixMulPfS_S_i(
	.param .u64 .ptr .align 1 _Z9matrixMulPfS_S_i_param_0,
	.param .u64 .ptr .align 1 _Z9matrixMulPfS_S_i_param_1,
	.param .u64 .ptr .align 1 _Z9matrixMulPfS_S_i_param_2,
	.param .u32 _Z9matrixMulPfS_S_i_param_3
)
{
	.reg .pred 	%p<8>;
	.reg .b32 	%r<110>;
	.reg .b32 	%f<359>;
	.reg .b64 	%rd<39>;
	// demoted variable
	.shared .align 4 .b8 _ZZ9matrixMulPfS_S_iE6A_tile[1024];
	// demoted variable
	.shared .align 4 .b8 _ZZ9matrixMulPfS_S_iE6B_tile[1024];
	ld.param.u64 	%rd4, [_Z9matrixMulPfS_S_i_param_2];
	ld.param.u32 	%r30, [_Z9matrixMulPfS_S_i_param_3];
	mov.u32 	%r31, %ctaid.x;
	mov.u32 	%r1, %tid.x;
	mov.u32 	%r2, %tid.y;
	shl.b32 	%r3, %r31, 4;
	add.s32 	%r4, %r3, %r1;
	shr.s32 	%r32, %r30, 31;
	shr.u32 	%r33, %r32, 28;
	add.s32 	%r34, %r30, %r33;
	shr.s32 	%r5, %r34, 4;
	setp.lt.s32 	%p1, %r30, 16;
	@%p1 bra 	$L__BB0_9;
	cvta.to.global.u64 	%rd5, %rd4;
	mov.u32 	%r36, %ctaid.y;
	shl.b32 	%r37, %r36, 4;
	add.s32 	%r38, %r37, %r2;
	mul.lo.s32 	%r39, %r30, %r38;
	add.s32 	%r106, %r39, %r1;
	shl.b32 	%r40, %r2, 6;
	mov.u32 	%r41, _ZZ9matrixMulPfS_S_iE6A_tile;
	add.s32 	%r7, %r41, %r40;
	add.s32 	%r42, %r39, %r4;
	mul.wide.u32 	%rd6, %r42, 4;
	add.s64 	%rd1, %rd5, %rd6;
	add.s32 	%r43, %r5, -1;
	setp.lt.u32 	%p2, %r43, 3;
	mov.f32 	%f357, 0f00000000;
	mov.b32 	%r109, 0;
	@%p2 bra 	$L__BB0_4;
	and.b32  	%r109, %r5, 134217724;
	neg.s32 	%r107, %r109;
	add.s32 	%r45, %r2, 48;
	mad.lo.s32 	%r46, %r30, %r45, %r1;
	add.s32 	%r105, %r46, %r3;
	add.s32 	%r47, %r2, 32;
	mad.lo.s32 	%r48, %r30, %r47, %r1;
	add.s32 	%r104, %r48, %r3;
	add.s32 	%r49, %r2, 16;
	mad.lo.s32 	%r50, %r30, %r49, %r1;
	add.s32 	%r103, %r50, %r3;
	mad.lo.s32 	%r51, %r2, %r30, %r1;
	add.s32 	%r102, %r51, %r3;
	mov.f32 	%f357, 0f00000000;
$L__BB0_3:
	.pragma "nounroll";
	ld.param.u64 	%rd36, [_Z9matrixMulPfS_S_i_param_1];
	ld.param.u64 	%rd33, [_Z9matrixMulPfS_S_i_param_0];
	cvta.to.global.u64 	%rd7, %rd33;
	mul.wide.s32 	%rd8, %r106, 4;
	add.s64 	%rd9, %rd7, %rd8;
	ld.global.f32 	%f8, [%rd9];
	shl.b32 	%r53, %r1, 2;
	add.s32 	%r54, %r7, %r53;
	st.shared.f32 	[%r54], %f8;
	cvta.to.global.u64 	%rd10, %rd36;
	mul.wide.u32 	%rd11, %r102, 4;
	add.s64 	%rd12, %rd10, %rd11;
	ld.global.f32 	%f9, [%rd12];
	mov.u32 	%r57, _ZZ9matrixMulPfS_S_iE6B_tile;
	add.s32 	%r58, %r57, %r53;
	add.s32 	%r59, %r58, %r40;
	st.shared.f32 	[%r59], %f9;
	bar.sync 	0;
	ld.shared.f32 	%f10, [%r7];
	ld.shared.f32 	%f11, [%r58];
	fma.rn.f32 	%f12, %f10, %f11, %f357;
	ld.shared.f32 	%f13, [%r7+4];
	ld.shared.f32 	%f14, [%r58+64];
	fma.rn.f32 	%f15, %f13, %f14, %f12;
	ld.shared.f32 	%f16, [%r7+8];
	ld.shared.f32 	%f17, [%r58+128];
	fma.rn.f32 	%f18, %f16, %f17, %f15;
	ld.shared.f32 	%f19, [%r7+12];
	ld.shared.f32 	%f20, [%r58+192];
	fma.rn.f32 	%f21, %f19, %f20, %f18;
	ld.shared.f32 	%f22, [%r7+16];
	ld.shared.f32 	%f23, [%r58+256];
	fma.rn.f32 	%f24, %f22, %f23, %f21;
	ld.shared.f32 	%f25, [%r7+20];
	ld.shared.f32 	%f26, [%r58+320];
	fma.rn.f32 	%f27, %f25, %f26, %f24;
	ld.shared.f32 	%f28, [%r7+24];
	ld.shared.f32 	%f29, [%r58+384];
	fma.rn.f32 	%f30, %f28, %f29, %f27;
	ld.shared.f32 	%f31, [%r7+28];
	ld.shared.f32 	%f32, [%r58+448];
	fma.rn.f32 	%f33, %f31, %f32, %f30;
	ld.shared.f32 	%f34, [%r7+32];
	ld.shared.f32 	%f35, [%r58+512];
	fma.rn.f32 	%f36, %f34, %f35, %f33;
	ld.shared.f32 	%f37, [%r7+36];
	ld.shared.f32 	%f38, [%r58+576];
	fma.rn.f32 	%f39, %f37, %f38, %f36;
	ld.shared.f32 	%f40, [%r7+40];
	ld.shared.f32 	%f41, [%r58+640];
	fma.rn.f32 	%f42, %f40, %f41, %f39;
	ld.shared.f32 	%f43, [%r7+44];
	ld.shared.f32 	%f44, [%r58+704];
	fma.rn.f32 	%f45, %f43, %f44, %f42;
	ld.shared.f32 	%f46, [%r7+48];
	ld.shared.f32 	%f47, [%r58+768];
	fma.rn.f32 	%f48, %f46, %f47, %f45;
	ld.shared.f32 	%f49, [%r7+52];
	ld.shared.f32 	%f50, [%r58+832];
	fma.rn.f32 	%f51, %f49, %f50, %f48;
	ld.shared.f32 	%f52, [%r7+56];
	ld.shared.f32 	%f53, [%r58+896];
	fma.rn.f32 	%f54, %f52, %f53, %f51;
	ld.shared.f32 	%f55, [%r7+60];
	ld.shared.f32 	%f56, [%r58+960];
	fma.rn.f32 	%f57, %f55, %f56, %f54;
	bar.sync 	0;
	st.global.f32 	[%rd1], %f57;
	ld.global.f32 	%f58, [%rd9+64];
	st.shared.f32 	[%r54], %f58;
	mul.wide.u32 	%rd13, %r103, 4;
	add.s64 	%rd14, %rd10, %rd13;
	ld.global.f32 	%f59, [%rd14];
	st.shared.f32 	[%r59], %f59;
	bar.sync 	0;
	ld.shared.f32 	%f60, [%r7];
	ld.shared.f32 	%f61, [%r58];
	fma.rn.f32 	%f62, %f60, %f61, %f57;
	ld.shared.f32 	%f63, [%r7+4];
	ld.shared.f32 	%f64, [%r58+64];
	fma.rn.f32 	%f65, %f63, %f64, %f62;
	ld.shared.f32 	%f66, [%r7+8];
	ld.shared.f32 	%f67, [%r58+128];
	fma.rn.f32 	%f68, %f66, %f67, %f65;
	ld.shared.f32 	%f69, [%r7+12];
	ld.shared.f32 	%f70, [%r58+192];
	fma.rn.f32 	%f71, %f69, %f70, %f68;
	ld.shared.f32 	%f72, [%r7+16];
	ld.shared.f32 	%f73, [%r58+256];
	fma.rn.f32 	%f74, %f72, %f73, %f71;
	ld.shared.f32 	%f75, [%r7+20];
	ld.shared.f32 	%f76, [%r58+320];
	fma.rn.f32 	%f77, %f75, %f76, %f74;
	ld.shared.f32 	%f78, [%r7+24];
	ld.shared.f32 	%f79, [%r58+384];
	fma.rn.f32 	%f80, %f78, %f79, %f77;
	ld.shared.f32 	%f81, [%r7+28];
	ld.shared.f32 	%f82, [%r58+448];
	fma.rn.f32 	%f83, %f81, %f82, %f80;
	ld.shared.f32 	%f84, [%r7+32];
	ld.shared.f32 	%f85, [%r58+512];
	fma.rn.f32 	%f86, %f84, %f85, %f83;
	ld.shared.f32 	%f87, [%r7+36];
	ld.shared.f32 	%f88, [%r58+576];
	fma.rn.f32 	%f89, %f87, %f88, %f86;
	ld.shared.f32 	%f90, [%r7+40];
	ld.shared.f32 	%f91, [%r58+640];
	fma.rn.f32 	%f92, %f90, %f91, %f89;
	ld.shared.f32 	%f93, [%r7+44];
	ld.shared.f32 	%f94, [%r58+704];
	fma.rn.f32 	%f95, %f93, %f94, %f92;
	ld.shared.f32 	%f96, [%r7+48];
	ld.shared.f32 	%f97, [%r58+768];
	fma.rn.f32 	%f98, %f96, %f97, %f95;
	ld.shared.f32 	%f99, [%r7+52];
	ld.shared.f32 	%f100, [%r58+832];
	fma.rn.f32 	%f101, %f99, %f100, %f98;
	ld.shared.f32 	%f102, [%r7+56];
	ld.shared.f32 	%f103, [%r58+896];
	fma.rn.f32 	%f104, %f102, %f103, %f101;
	ld.shared.f32 	%f105, [%r7+60];
	ld.shared.f32 	%f106, [%r58+960];
	fma.rn.f32 	%f107, %f105, %f106, %f104;
	bar.sync 	0;
	st.global.f32 	[%rd1], %f107;
	ld.global.f32 	%f108, [%rd9+128];
	st.shared.f32 	[%r54], %f108;
	mul.wide.u32 	%rd15, %r104, 4;
	add.s64 	%rd16, %rd10, %rd15;
	ld.global.f32 	%f109, [%rd16];
	st.shared.f32 	[%r59], %f109;
	bar.sync 	0;
	ld.shared.f32 	%f110, [%r7];
	ld.shared.f32 	%f111, [%r58];
	fma.rn.f32 	%f112, %f110, %f111, %f107;
	ld.shared.f32 	%f113, [%r7+4];
	ld.shared.f32 	%f114, [%r58+64];
	fma.rn.f32 	%f115, %f113, %f114, %f112;
	ld.shared.f32 	%f116, [%r7+8];
	ld.shared.f32 	%f117, [%r58+128];
	fma.rn.f32 	%f118, %f116, %f117, %f115;
	ld.shared.f32 	%f119, [%r7+12];
	ld.shared.f32 	%f120, [%r58+192];
	fma.rn.f32 	%f121, %f119, %f120, %f118;
	ld.shared.f32 	%f122, [%r7+16];
	ld.shared.f32 	%f123, [%r58+256];
	fma.rn.f32 	%f124, %f122, %f123, %f121;
	ld.shared.f32 	%f125, [%r7+20];
	ld.shared.f32 	%f126, [%r58+320];
	fma.rn.f32 	%f127, %f125, %f126, %f124;
	ld.shared.f32 	%f128, [%r7+24];
	ld.shared.f32 	%f129, [%r58+384];
	fma.rn.f32 	%f130, %f128, %f129, %f127;
	ld.shared.f32 	%f131, [%r7+28];
	ld.shared.f32 	%f132, [%r58+448];
	fma.rn.f32 	%f133, %f131, %f132, %f130;
	ld.shared.f32 	%f134, [%r7+32];
	ld.shared.f32 	%f135, [%r58+512];
	fma.rn.f32 	%f136, %f134, %f135, %f133;
	ld.shared.f32 	%f137, [%r7+36];
	ld.shared.f32 	%f138, [%r58+576];
	fma.rn.f32 	%f139, %f137, %f138, %f136;
	ld.shared.f32 	%f140, [%r7+40];
	ld.shared.f32 	%f141, [%r58+640];
	fma.rn.f32 	%f142, %f140, %f141, %f139;
	ld.shared.f32 	%f143, [%r7+44];
	ld.shared.f32 	%f144, [%r58+704];
	fma.rn.f32 	%f145, %f143, %f144, %f142;
	ld.shared.f32 	%f146, [%r7+48];
	ld.shared.f32 	%f147, [%r58+768];
	fma.rn.f32 	%f148, %f146, %f147, %f145;
	ld.shared.f32 	%f149, [%r7+52];
	ld.shared.f32 	%f150, [%r58+832];
	fma.rn.f32 	%f151, %f149, %f150, %f148;
	ld.shared.f32 	%f152, [%r7+56];
	ld.shared.f32 	%f153, [%r58+896];
	fma.rn.f32 	%f154, %f152, %f153, %f151;
	ld.shared.f32 	%f155, [%r7+60];
	ld.shared.f32 	%f156, [%r58+960];
	fma.rn.f32 	%f157, %f155, %f156, %f154;
	bar.sync 	0;
	st.global.f32 	[%rd1], %f157;
	ld.global.f32 	%f158, [%rd9+192];
	st.shared.f32 	[%r54], %f158;
	mul.wide.u32 	%rd17, %r105, 4;
	add.s64 	%rd18, %rd10, %rd17;
	ld.global.f32 	%f159, [%rd18];
	st.shared.f32 	[%r59], %f159;
	bar.sync 	0;
	ld.shared.f32 	%f160, [%r7];
	ld.shared.f32 	%f161, [%r58];
	fma.rn.f32 	%f162, %f160, %f161, %f157;
	ld.shared.f32 	%f163, [%r7+4];
	ld.shared.f32 	%f164, [%r58+64];
	fma.rn.f32 	%f165, %f163, %f164, %f162;
	ld.shared.f32 	%f166, [%r7+8];
	ld.shared.f32 	%f167, [%r58+128];
	fma.rn.f32 	%f168, %f166, %f167, %f165;
	ld.shared.f32 	%f169, [%r7+12];
	ld.shared.f32 	%f170, [%r58+192];
	fma.rn.f32 	%f171, %f169, %f170, %f168;
	ld.shared.f32 	%f172, [%r7+16];
	ld.shared.f32 	%f173, [%r58+256];
	fma.rn.f32 	%f174, %f172, %f173, %f171;
	ld.shared.f32 	%f175, [%r7+20];
	ld.shared.f32 	%f176, [%r58+320];
	fma.rn.f32 	%f177, %f175, %f176, %f174;
	ld.shared.f32 	%f178, [%r7+24];
	ld.shared.f32 	%f179, [%r58+384];
	fma.rn.f32 	%f180, %f178, %f179, %f177;
	ld.shared.f32 	%f181, [%r7+28];
	ld.shared.f32 	%f182, [%r58+448];
	fma.rn.f32 	%f183, %f181, %f182, %f180;
	ld.shared.f32 	%f184, [%r7+32];
	ld.shared.f32 	%f185, [%r58+512];
	fma.rn.f32 	%f186, %f184, %f185, %f183;
	ld.shared.f32 	%f187, [%r7+36];
	ld.shared.f32 	%f188, [%r58+576];
	fma.rn.f32 	%f189, %f187, %f188, %f186;
	ld.shared.f32 	%f190, [%r7+40];
	ld.shared.f32 	%f191, [%r58+640];
	fma.rn.f32 	%f192, %f190, %f191, %f189;
	ld.shared.f32 	%f193, [%r7+44];
	ld.shared.f32 	%f194, [%r58+704];
	fma.rn.f32 	%f195, %f193, %f194, %f192;
	ld.shared.f32 	%f196, [%r7+48];
	ld.shared.f32 	%f197, [%r58+768];
	fma.rn.f32 	%f198, %f196, %f197, %f195;
	ld.shared.f32 	%f199, [%r7+52];
	ld.shared.f32 	%f200, [%r58+832];
	fma.rn.f32 	%f201, %f199, %f200, %f198;
	ld.shared.f32 	%f202, [%r7+56];
	ld.shared.f32 	%f203, [%r58+896];
	fma.rn.f32 	%f204, %f202, %f203, %f201;
	ld.shared.f32 	%f205, [%r7+60];
	ld.shared.f32 	%f206, [%r58+960];
	fma.rn.f32 	%f357, %f205, %f206, %f204;
	bar.sync 	0;
	st.global.f32 	[%rd1], %f357;
	add.s32 	%r107, %r107, 4;
	add.s32 	%r106, %r106, 64;
	shl.b32 	%r60, %r30, 6;
	add.s32 	%r105, %r105, %r60;
	add.s32 	%r104, %r104, %r60;
	add.s32 	%r103, %r103, %r60;
	add.s32 	%r102, %r102, %r60;
	setp.ne.s32 	%p3, %r107, 0;
	@%p3 bra 	$L__BB0_3;
$L__BB0_4:
	and.b32  	%r27, %r5, 3;
	setp.eq.s32 	%p4, %r27, 0;
	@%p4 bra 	$L__BB0_9;
	setp.eq.s32 	%p5, %r27, 1;
	@%p5 bra 	$L__BB0_7;
	ld.param.u64 	%rd37, [_Z9matrixMulPfS_S_i_param_1];
	ld.param.u64 	%rd34, [_Z9matrixMulPfS_S_i_param_0];
	shl.b32 	%r61, %r109, 4;
	mad.lo.s32 	%r67, %r30, %r38, %r1;
	add.s32 	%r68, %r67, %r61;
	cvta.to.global.u64 	%rd19, %rd34;
	mul.wide.s32 	%rd20, %r68, 4;
	add.s64 	%rd21, %rd19, %rd20;
	ld.global.f32 	%f207, [%rd21];
	shl.b32 	%r69, %r1, 2;
	add.s32 	%r70, %r7, %r69;
	st.shared.f32 	[%r70], %f207;
	add.s32 	%r71, %r61, %r2;
	mad.lo.s32 	%r75, %r71, %r30, %r4;
	cvta.to.global.u64 	%rd22, %rd37;
	mul.wide.u32 	%rd23, %r75, 4;
	add.s64 	%rd24, %rd22, %rd23;
	ld.global.f32 	%f208, [%rd24];
	mov.u32 	%r77, _ZZ9matrixMulPfS_S_iE6B_tile;
	add.s32 	%r78, %r77, %r69;
	add.s32 	%r79, %r78, %r40;
	st.shared.f32 	[%r79], %f208;
	bar.sync 	0;
	ld.shared.f32 	%f209, [%r7];
	ld.shared.f32 	%f210, [%r78];
	fma.rn.f32 	%f211, %f209, %f210, %f357;
	ld.shared.f32 	%f212, [%r7+4];
	ld.shared.f32 	%f213, [%r78+64];
	fma.rn.f32 	%f214, %f212, %f213, %f211;
	ld.shared.f32 	%f215, [%r7+8];
	ld.shared.f32 	%f216, [%r78+128];
	fma.rn.f32 	%f217, %f215, %f216, %f214;
	ld.shared.f32 	%f218, [%r7+12];
	ld.shared.f32 	%f219, [%r78+192];
	fma.rn.f32 	%f220, %f218, %f219, %f217;
	ld.shared.f32 	%f221, [%r7+16];
	ld.shared.f32 	%f222, [%r78+256];
	fma.rn.f32 	%f223, %f221, %f222, %f220;
	ld.shared.f32 	%f224, [%r7+20];
	ld.shared.f32 	%f225, [%r78+320];
	fma.rn.f32 	%f226, %f224, %f225, %f223;
	ld.shared.f32 	%f227, [%r7+24];
	ld.shared.f32 	%f228, [%r78+384];
	fma.rn.f32 	%f229, %f227, %f228, %f226;
	ld.shared.f32 	%f230, [%r7+28];
	ld.shared.f32 	%f231, [%r78+448];
	fma.rn.f32 	%f232, %f230, %f231, %f229;
	ld.shared.f32 	%f233, [%r7+32];
	ld.shared.f32 	%f234, [%r78+512];
	fma.rn.f32 	%f235, %f233, %f234, %f232;
	ld.shared.f32 	%f236, [%r7+36];
	ld.shared.f32 	%f237, [%r78+576];
	fma.rn.f32 	%f238, %f236, %f237, %f235;
	ld.shared.f32 	%f239, [%r7+40];
	ld.shared.f32 	%f240, [%r78+640];
	fma.rn.f32 	%f241, %f239, %f240, %f238;
	ld.shared.f32 	%f242, [%r7+44];
	ld.shared.f32 	%f243, [%r78+704];
	fma.rn.f32 	%f244, %f242, %f243, %f241;
	ld.shared.f32 	%f245, [%r7+48];
	ld.shared.f32 	%f246, [%r78+768];
	fma.rn.f32 	%f247, %f245, %f246, %f244;
	ld.shared.f32 	%f248, [%r7+52];
	ld.shared.f32 	%f249, [%r78+832];
	fma.rn.f32 	%f250, %f248, %f249, %f247;
	ld.shared.f32 	%f251, [%r7+56];
	ld.shared.f32 	%f252, [%r78+896];
	fma.rn.f32 	%f253, %f251, %f252, %f250;
	ld.shared.f32 	%f254, [%r7+60];
	ld.shared.f32 	%f255, [%r78+960];
	fma.rn.f32 	%f256, %f254, %f255, %f253;
	bar.sync 	0;
	st.global.f32 	[%rd1], %f256;
	ld.global.f32 	%f257, [%rd21+64];
	st.shared.f32 	[%r70], %f257;
	add.s32 	%r80, %r71, 16;
	mad.lo.s32 	%r81, %r80, %r30, %r4;
	mul.wide.u32 	%rd25, %r81, 4;
	add.s64 	%rd26, %rd22, %rd25;
	ld.global.f32 	%f258, [%rd26];
	st.shared.f32 	[%r79], %f258;
	bar.sync 	0;
	ld.shared.f32 	%f259, [%r7];
	ld.shared.f32 	%f260, [%r78];
	fma.rn.f32 	%f261, %f259, %f260, %f256;
	ld.shared.f32 	%f262, [%r7+4];
	ld.shared.f32 	%f263, [%r78+64];
	fma.rn.f32 	%f264, %f262, %f263, %f261;
	ld.shared.f32 	%f265, [%r7+8];
	ld.shared.f32 	%f266, [%r78+128];
	fma.rn.f32 	%f267, %f265, %f266, %f264;
	ld.shared.f32 	%f268, [%r7+12];
	ld.shared.f32 	%f269, [%r78+192];
	fma.rn.f32 	%f270, %f268, %f269, %f267;
	ld.shared.f32 	%f271, [%r7+16];
	ld.shared.f32 	%f272, [%r78+256];
	fma.rn.f32 	%f273, %f271, %f272, %f270;
	ld.shared.f32 	%f274, [%r7+20];
	ld.shared.f32 	%f275, [%r78+320];
	fma.rn.f32 	%f276, %f274, %f275, %f273;
	ld.shared.f32 	%f277, [%r7+24];
	ld.shared.f32 	%f278, [%r78+384];
	fma.rn.f32 	%f279, %f277, %f278, %f276;
	ld.shared.f32 	%f280, [%r7+28];
	ld.shared.f32 	%f281, [%r78+448];
	fma.rn.f32 	%f282, %f280, %f281, %f279;
	ld.shared.f32 	%f283, [%r7+32];
	ld.shared.f32 	%f284, [%r78+512];
	fma.rn.f32 	%f285, %f283, %f284, %f282;
	ld.shared.f32 	%f286, [%r7+36];
	ld.shared.f32 	%f287, [%r78+576];
	fma.rn.f32 	%f288, %f286, %f287, %f285;
	ld.shared.f32 	%f289, [%r7+40];
	ld.shared.f32 	%f290, [%r78+640];
	fma.rn.f32 	%f291, %f289, %f290, %f288;
	ld.shared.f32 	%f292, [%r7+44];
	ld.shared.f32 	%f293, [%r78+704];
	fma.rn.f32 	%f294, %f292, %f293, %f291;
	ld.shared.f32 	%f295, [%r7+48];
	ld.shared.f32 	%f296, [%r78+768];
	fma.rn.f32 	%f297, %f295, %f296, %f294;
	ld.shared.f32 	%f298, [%r7+52];
	ld.shared.f32 	%f299, [%r78+832];
	fma.rn.f32 	%f300, %f298, %f299, %f297;
	ld.shared.f32 	%f301, [%r7+56];
	ld.shared.f32 	%f302, [%r78+896];
	fma.rn.f32 	%f303, %f301, %f302, %f300;
	ld.shared.f32 	%f304, [%r7+60];
	ld.shared.f32 	%f305, [%r78+960];
	fma.rn.f32 	%f357, %f304, %f305, %f303;
	bar.sync 	0;
	st.global.f32 	[%rd1], %f357;
	add.s32 	%r109, %r109, 2;
$L__BB0_7:
	and.b32  	%r82, %r5, 1;
	setp.eq.b32 	%p6, %r82, 1;
	not.pred 	%p7, %p6;
	@%p7 bra 	$L__BB0_9;
	ld.param.u64 	%rd38, [_Z9matrixMulPfS_S_i_param_1];
	ld.param.u64 	%rd35, [_Z9matrixMulPfS_S_i_param_0];
	shl.b32 	%r83, %r109, 4;
	mad.lo.s32 	%r89, %r30, %r38, %r1;
	add.s32 	%r90, %r89, %r83;
	cvta.to.global.u64 	%rd27, %rd35;
	mul.wide.s32 	%rd28, %r90, 4;
	add.s64 	%rd29, %rd27, %rd28;
	ld.global.f32 	%f306, [%rd29];
	shl.b32 	%r91, %r1, 2;
	add.s32 	%r92, %r7, %r91;
	st.shared.f32 	[%r92], %f306;
	add.s32 	%r93, %r83, %r2;
	mov.u32 	%r94, %ctaid.x;
	shl.b32 	%r95, %r94, 4;
	add.s32 	%r96, %r95, %r1;
	mad.lo.s32 	%r97, %r93, %r30, %r96;
	cvta.to.global.u64 	%rd30, %rd38;
	mul.wide.u32 	%rd31, %r97, 4;
	add.s64 	%rd32, %rd30, %rd31;
	ld.global.f32 	%f307, [%rd32];
	shl.b32 	%r98, %r2, 6;
	mov.u32 	%r99, _ZZ9matrixMulPfS_S_iE6B_tile;
	add.s32 	%r100, %r99, %r91;
	add.s32 	%r101, %r100, %r98;
	st.shared.f32 	[%r101], %f307;
	bar.sync 	0;
	ld.shared.f32 	%f308, [%r7];
	ld.shared.f32 	%f309, [%r100];
	fma.rn.f32 	%f310, %f308, %f309, %f357;
	ld.shared.f32 	%f311, [%r7+4];
	ld.shared.f32 	%f312, [%r100+64];
	fma.rn.f32 	%f313, %f311, %f312, %f310;
	ld.shared.f32 	%f314, [%r7+8];
	ld.shared.f32 	%f315, [%r100+128];
	fma.rn.f32 	%f316, %f314, %f315, %f313;
	ld.shared.f32 	%f317, [%r7+12];
	ld.shared.f32 	%f318, [%r100+192];
	fma.rn.f32 	%f319, %f317, %f318, %f316;
	ld.shared.f32 	%f320, [%r7+16];
	ld.shared.f32 	%f321, [%r100+256];
	fma.rn.f32 	%f322, %f320, %f321, %f319;
	ld.shared.f32 	%f323, [%r7+20];
	ld.shared.f32 	%f324, [%r100+320];
	fma.rn.f32 	%f325, %f323, %f324, %f322;
	ld.shared.f32 	%f326, [%r7+24];
	ld.shared.f32 	%f327, [%r100+384];
	fma.rn.f32 	%f328, %f326, %f327, %f325;
	ld.shared.f32 	%f329, [%r7+28];
	ld.shared.f32 	%f330, [%r100+448];
	fma.rn.f32 	%f331, %f329, %f330, %f328;
	ld.shared.f32 	%f332, [%r7+32];
	ld.shared.f32 	%f333, [%r100+512];
	fma.rn.f32 	%f334, %f332, %f333, %f331;
	ld.shared.f32 	%f335, [%r7+36];
	ld.shared.f32 	%f336, [%r100+576];
	fma.rn.f32 	%f337, %f335, %f336, %f334;
	ld.shared.f32 	%f338, [%r7+40];
	ld.shared.f32 	%f339, [%r100+640];
	fma.rn.f32 	%f340, %f338, %f339, %f337;
	ld.shared.f32 	%f341, [%r7+44];
	ld.shared.f32 	%f342, [%r100+704];
	fma.rn.f32 	%f343, %f341, %f342, %f340;
	ld.shared.f32 	%f344, [%r7+48];
	ld.shared.f32 	%f345, [%r100+768];
	fma.rn.f32 	%f346, %f344, %f345, %f343;
	ld.shared.f32 	%f347, [%r7+52];
	ld.shared.f32 	%f348, [%r100+832];
	fma.rn.f32 	%f349, %f347, %f348, %f346;
	ld.shared.f32 	%f350, [%r7+56];
	ld.shared.f32 	%f351, [%r100+896];
	fma.rn.f32 	%f352, %f350, %f351, %f349;
	ld.shared.f32 	%f353, [%r7+60];
	ld.shared.f32 	%f354, [%r100+960];
	fma.rn.f32 	%f355, %f353, %f354, %f352;
	bar.sync 	0;
	st.global.f32 	[%rd1], %f355;
$L__BB0_9:
	ret;

}


// ===== COMPILED SASS (sm_100) =====

	.target	sm_100

	.elftype	@"ET_EXEC"


//--------------------- .note.nv.tkinfo           --------------------------
	.section	.note.nv.tkinfo,"",@"SHT_NOTE"
	.sectionflags	@"SHF_NOTE_NV_TKINFO"
	.tkinfo
        /*0018*/ 	.word	0x00000002
        /*0030*/ 	.string	""
        /*0030*/ 	.string	"ptxas"
        /*0030*/ 	.string	"Cuda compilation tools, release 13.0, V13.0.88"
        /*0030*/ 	.string	"Build cuda_13.0.r13.0/compiler.36424714_0"
        /*0030*/ 	.string	"-arch sm_100 -m 64 "



//--------------------- .note.nv.cuinfo           --------------------------
	.section	.note.nv.cuinfo,"",@"SHT_NOTE"
	.sectionflags	@"SHF_NOTE_NV_CUINFO"
        /*0018*/ 	.short	0x0002
        /*001a*/ 	.short	0x0064
        /*001c*/ 	.short	0x0082
	.zero		2


//--------------------- .nv.info                  --------------------------
	.section	.nv.info,"",@"SHT_CUDA_INFO"
	.align	4


	//----- nvinfo : EIATTR_REGCOUNT
	.align		4
        /*0000*/ 	.byte	0x04, 0x2f
        /*0002*/ 	.short	(.L_1 - .L_0)
	.align		4
.L_0:
        /*0004*/ 	.word	index@(_Z9matrixMulPfS_S_i)
        /*0008*/ 	.word	0x00000028


	//----- nvinfo : EIATTR_FRAME_SIZE
	.align		4
.L_1:
        /*000c*/ 	.byte	0x04, 0x11
        /*000e*/ 	.short	(.L_3 - .L_2)
	.align		4
.L_2:
        /*0010*/ 	.word	index@(_Z9matrixMulPfS_S_i)
        /*0014*/ 	.word	0x00000000


	//----- nvinfo : EIATTR_MIN_STACK_SIZE
	.align		4
.L_3:
        /*0018*/ 	.byte	0x04, 0x12
        /*001a*/ 	.short	(.L_5 - .L_4)
	.align		4
.L_4:
        /*001c*/ 	.word	index@(_Z9matrixMulPfS_S_i)
        /*0020*/ 	.word	0x00000000
.L_5:


//--------------------- .nv.compat                --------------------------
	.section	.nv.compat,"",@"SHT_CUDA_COMPAT_INFO"
	.align	4
        /*0000*/ 	.byte	0x02, 0x09, 0x00, 0x00, 0x02, 0x02, 0x01, 0x00, 0x02, 0x05, 0x05, 0x00, 0x03, 0x07, 0x01, 0x01
        /*0010*/ 	.byte	0x02, 0x03, 0x00, 0x00, 0x02, 0x06, 0x01, 0x00, 0x04, 0x0b, 0x08, 0x00, 0x09, 0x00, 0x00, 0x00
        /*0020*/ 	.byte	0x00, 0x00, 0x00, 0x00


//--------------------- .nv.info._Z9matrixMulPfS_S_i --------------------------
	.section	.nv.info._Z9matrixMulPfS_S_i,"",@"SHT_CUDA_INFO"
	.sectionflags	@""
	.align	4


	//----- nvinfo : EIATTR_CUDA_API_VERSION
	.align		4
        /*0000*/ 	.byte	0x04, 0x37
        /*0002*/ 	.short	(.L_7 - .L_6)
.L_6:
        /*0004*/ 	.word	0x00000082


	//----- nvinfo : EIATTR_KPARAM_INFO
	.align		4
.L_7:
        /*0008*/ 	.byte	0x04, 0x17
        /*000a*/ 	.short	(.L_9 - .L_8)
.L_8:
        /*000c*/ 	.word	0x00000000
        /*0010*/ 	.short	0x0003
        /*0012*/ 	.short	0x0018
        /*0014*/ 	.byte	0x00, 0xf0, 0x11, 0x00


	//----- nvinfo : EIATTR_KPARAM_INFO
	.align		4
.L_9:
        /*0018*/ 	.byte	0x04, 0x17
        /*001a*/ 	.short	(.L_11 - .L_10)
.L_10:
        /*001c*/ 	.word	0x00000000
        /*0020*/ 	.short	0x0002
        /*0022*/ 	.short	0x0010
        /*0024*/ 	.byte	0x00, 0xf5, 0x21, 0x00


	//----- nvinfo : EIATTR_KPARAM_INFO
	.align		4
.L_11:
        /*0028*/ 	.byte	0x04, 0x17
        /*002a*/ 	.short	(.L_13 - .L_12)
.L_12:
        /*002c*/ 	.word	0x00000000
        /*0030*/ 	.short	0x0001
        /*0032*/ 	.short	0x0008
        /*0034*/ 	.byte	0x00, 0xf5, 0x21, 0x00


	//----- nvinfo : EIATTR_KPARAM_INFO
	.align		4
.L_13:
        /*0038*/ 	.byte	0x04, 0x17
        /*003a*/ 	.short	(.L_15 - .L_14)
.L_14:
        /*003c*/ 	.word	0x00000000
        /*0040*/ 	.short	0x0000
        /*0042*/ 	.short	0x0000
        /*0044*/ 	.byte	0x00, 0xf5, 0x21, 0x00


	//----- nvinfo : EIATTR_SPARSE_MMA_MASK
	.align		4
.L_15:
        /*0048*/ 	.byte	0x03, 0x50
        /*004a*/ 	.short	0x0000


	//----- nvinfo : EIATTR_MAXREG_COUNT
	.align		4
        /*004c*/ 	.byte	0x03, 0x1b
        /*004e*/ 	.short	0x00ff


	//----- nvinfo : EIATTR_NUM_BARRIERS
	.align		4
        /*0050*/ 	.byte	0x02, 0x4c
        /*0052*/ 	.byte	0x01
	.zero		1


	//----- nvinfo : EIATTR_MERCURY_ISA_VERSION
	.align		4
        /*0054*/ 	.byte	0x03, 0x5f
        /*0056*/ 	.short	0x0101


	//----- nvinfo : EIATTR_VRC_CTA_INIT_COUNT
	.align		4
        /*0058*/ 	.byte	0x02, 0x4a
	.zero		1
	.zero		1


	//----- nvinfo : EIATTR_EXIT_INSTR_OFFSETS
	.align		4
        /*005c*/ 	.byte	0x04, 0x1c
        /*005e*/ 	.short	(.L_17 - .L_16)


	//   ....[0]....
.L_16:
        /*0060*/ 	.word	0x00000030


	//   ....[1]....
        /*0064*/ 	.word	0x00000ee0


	//   ....[2]....
        /*0068*/ 	.word	0x00001590


	//   ....[3]....
        /*006c*/ 	.word	0x00001910


	//----- nvinfo : EIATTR_CBANK_PARAM_SIZE
	.align		4
.L_17:
        /*0070*/ 	.byte	0x03, 0x19
        /*0072*/ 	.short	0x001c


	//----- nvinfo : EIATTR_PARAM_CBANK
	.align		4
        /*0074*/ 	.byte	0x04, 0x0a
        /*0076*/ 	.short	(.L_19 - .L_18)
	.align		4
.L_18:
        /*0078*/ 	.word	index@(.nv.constant0._Z9matrixMulPfS_S_i)
        /*007c*/ 	.short	0x0380
        /*007e*/ 	.short	0x001c


	//----- nvinfo : EIATTR_SW_WAR
	.align		4
.L_19:
        /*0080*/ 	.byte	0x04, 0x36
        /*0082*/ 	.short	(.L_21 - .L_20)
.L_20:
        /*0084*/ 	.word	0x00000008
.L_21:


//--------------------- .nv.callgraph             --------------------------
	.section	.nv.callgraph,"",@"SHT_CUDA_CALLGRAPH"
	.align	4
	.sectionentsize	8
	.align		4
        /*0000*/ 	.word	0x00000000
	.align		4
        /*0004*/ 	.word	0xffffffff
	.align		4
        /*0008*/ 	.word	0x00000000
	.align		4
        /*000c*/ 	.word	0xfffffffe
	.align		4
        /*0010*/ 	.word	0x00000000
	.align		4
        /*0014*/ 	.word	0xfffffffd
	.align		4
        /*0018*/ 	.word	0x00000000
	.align		4
        /*001c*/ 	.word	0xfffffffc


//--------------------- .text._Z9matrixMulPfS_S_i --------------------------
	.section	.text._Z9matrixMulPfS_S_i,"ax",@progbits
	.align	128
        .global         _Z9matrixMulPfS_S_i
        .type           _Z9matrixMulPfS_S_i,@function
        .size           _Z9matrixMulPfS_S_i,(.L_x_4 - _Z9matrixMulPfS_S_i)
        .other          _Z9matrixMulPfS_S_i,@"STO_CUDA_ENTRY STV_DEFAULT"
_Z9matrixMulPfS_S_i:
.text._Z9matrixMulPfS_S_i:
[----:B------:R-:W-:Y:S08]  /*0000*/  LDC R1, c[0x0][0x37c] ;  /* 0x0000df00ff017b82 */ /* 0x000ff00000000800 */
[----:B------:R-:W0:Y:S02]  /*0010*/  LDC R0, c[0x0][0x398] ;  /* 0x0000e600ff007b82 */ /* 0x000e240000000800 */
[----:B0-----:R-:W-:-:S13]  /*0020*/  ISETP.GE.AND P0, PT, R0, 0x10, PT ;  /* 0x000000100000780c */ /* 0x001fda0003f06270 */
[----:B------:R-:W-:Y:S05]  /*0030*/  @!P0 EXIT ;  /* 0x000000000000894d */ /* 0x000fea0003800000 */
[----:B------:R-:W0:Y:S01]  /*0040*/  S2R R3, SR_TID.Y ;  /* 0x0000000000037919 */ /* 0x000e220000002200 */
[----:B------:R-:W1:Y:S01]  /*0050*/  S2UR UR6, SR_CgaCtaId ;  /* 0x00000000000679c3 */ /* 0x000e620000008800 */
[----:B------:R-:W-:Y:S01]  /*0060*/  SHF.R.S32.HI R7, RZ, 0x1f, R0 ;  /* 0x0000001fff077819 */ /* 0x000fe20000011400 */
[----:B------:R-:W-:Y:S01]  /*0070*/  UMOV UR4, 0x400 ;  /* 0x0000040000047882 */ /* 0x000fe20000000000 */
[----:B------:R-:W2:Y:S01]  /*0080*/  S2R R2, SR_CTAID.Y ;  /* 0x0000000000027919 */ /* 0x000ea20000002600 */
[----:B------:R-:W3:Y:S01]  /*0090*/  LDCU.64 UR8, c[0x0][0x358] ;  /* 0x00006b00ff0877ac */ /* 0x000ee20008000a00 */
[----:B------:R-:W-:Y:S01]  /*00a0*/  LEA.HI R7, R7, R0, RZ, 0x4 ;  /* 0x0000000007077211 */ /* 0x000fe200078f20ff */
[----:B------:R-:W-:Y:S01]  /*00b0*/  HFMA2 R33, -RZ, RZ, 0, 0 ;  /* 0x00000000ff217431 */ /* 0x000fe200000001ff */
[----:B------:R-:W4:Y:S01]  /*00c0*/  S2R R10, SR_CTAID.X ;  /* 0x00000000000a7919 */ /* 0x000f220000002500 */
[----:B------:R-:W5:Y:S01]  /*00d0*/  LDC.64 R30, c[0x0][0x390] ;  /* 0x0000e400ff1e7b82 */ /* 0x000f620000000a00 */
[----:B------:R-:W-:Y:S01]  /*00e0*/  SHF.R.S32.HI R6, RZ, 0x4, R7 ;  /* 0x00000004ff067819 */ /* 0x000fe20000011407 */
[----:B------:R-:W4:Y:S01]  /*00f0*/  S2R R5, SR_TID.X ;  /* 0x0000000000057919 */ /* 0x000f220000002100 */
[----:B-1----:R-:W-:-:S06]  /*0100*/  ULEA UR5, UR6, UR4, 0x18 ;  /* 0x0000000406057291 */ /* 0x002fcc000f8ec0ff */
[----:B0-----:R-:W-:Y:S02]  /*0110*/  LEA R4, R3, UR5, 0x6 ;  /* 0x0000000503047c11 */ /* 0x001fe4000f8e30ff */
[----:B--2---:R-:W-:Y:S02]  /*0120*/  LEA R7, R2, R3, 0x4 ;  /* 0x0000000302077211 */ /* 0x004fe400078e20ff */
[----:B------:R-:W-:-:S04]  /*0130*/  IADD3 R2, PT, PT, R6, -0x1, RZ ;  /* 0xffffffff06027810 */ /* 0x000fc80007ffe0ff */
[----:B------:R-:W-:Y:S02]  /*0140*/  ISETP.GE.U32.AND P0, PT, R2, 0x3, PT ;  /* 0x000000030200780c */ /* 0x000fe40003f06070 */
[----:B----4-:R-:W-:Y:S02]  /*0150*/  LEA R21, R10, R5, 0x4 ;  /* 0x000000050a157211 */ /* 0x010fe400078e20ff */
[----:B------:R-:W-:-:S03]  /*0160*/  MOV R2, RZ ;  /* 0x000000ff00027202 */ /* 0x000fc60000000f00 */
[CC--:B------:R-:W-:Y:S02]  /*0170*/  IMAD R9, R7.reuse, R0.reuse, R21 ;  /* 0x0000000007097224 */ /* 0x0c0fe400078e0215 */
[----:B------:R-:W-:Y:S02]  /*0180*/  IMAD R7, R7, R0, R5 ;  /* 0x0000000007077224 */ /* 0x000fe400078e0205 */
[----:B-----5:R-:W-:Y:S02]  /*0190*/  IMAD.WIDE.U32 R30, R9, 0x4, R30 ;  /* 0x00000004091e7825 */ /* 0x020fe400078e001e */
[----:B---3--:R-:W-:Y:S05]  /*01a0*/  @!P0 BRA `(.L_x_0) ;  /* 0x0000000c003c8947 */ /* 0x008fea0003800000 */
[C---:B------:R-:W-:Y:S01]  /*01b0*/  IADD3 R2, PT, PT, R3.reuse, 0x30, RZ ;  /* 0x0000003003027810 */ /* 0x040fe20007ffe0ff */
[----:B------:R-:W-:Y:S01]  /*01c0*/  UIADD3 UR5, UPT, UPT, UR4, 0x400, URZ ;  /* 0x0000040004057890 */ /* 0x000fe2000fffe0ff */
[C---:B------:R-:W-:Y:S01]  /*01d0*/  IADD3 R8, PT, PT, R3.reuse, 0x20, RZ ;  /* 0x0000002003087810 */ /* 0x040fe20007ffe0ff */
[CCC-:B------:R-:W-:Y:S01]  /*01e0*/  IMAD R23, R3.reuse, R0.reuse, R5.reuse ;  /* 0x0000000003177224 */ /* 0x1c0fe200078e0205 */
[----:B------:R-:W-:Y:S01]  /*01f0*/  IADD3 R9, PT, PT, R3, 0x10, RZ ;  /* 0x0000001003097810 */ /* 0x000fe20007ffe0ff */
[-CC-:B------:R-:W-:Y:S01]  /*0200*/  IMAD R2, R2, R0.reuse, R5.reuse ;  /* 0x0000000002027224 */ /* 0x180fe200078e0205 */
[----:B------:R-:W-:Y:S01]  /*0210*/  ULEA UR5, UR6, UR5, 0x18 ;  /* 0x0000000506057291 */ /* 0x000fe2000f8ec0ff */
[-CC-:B------:R-:W-:Y:S01]  /*0220*/  IMAD R8, R8, R0.reuse, R5.reuse ;  /* 0x0000000008087224 */ /* 0x180fe200078e0205 */
[C---:B------:R-:W-:Y:S01]  /*0230*/  LEA R23, R10.reuse, R23, 0x4 ;  /* 0x000000170a177211 */ /* 0x040fe200078e20ff */
[----:B------:R-:W-:Y:S01]  /*0240*/  IMAD R9, R9, R0, R5 ;  /* 0x0000000009097224 */ /* 0x000fe200078e0205 */
[----:B------:R-:W-:-:S02]  /*0250*/  LEA R29, R10, R2, 0x4 ;  /* 0x000000020a1d7211 */ /* 0x000fc400078e20ff */
[----:B------:R-:W-:Y:S02]  /*0260*/  LOP3.LUT R2, R6, 0x7fffffc, RZ, 0xc0, !PT ;  /* 0x07fffffc06027812 */ /* 0x000fe400078ec0ff */
[----:B------:R-:W-:Y:S02]  /*0270*/  LEA R20, R5, UR5, 0x2 ;  /* 0x0000000505147c11 */ /* 0x000fe4000f8e10ff */
[C---:B------:R-:W-:Y:S02]  /*0280*/  LEA R27, R10.reuse, R8, 0x4 ;  /* 0x000000080a1b7211 */ /* 0x040fe400078e20ff */
[----:B------:R-:W-:Y:S02]  /*0290*/  LEA R25, R10, R9, 0x4 ;  /* 0x000000090a197211 */ /* 0x000fe400078e20ff */
[----:B------:R-:W-:Y:S02]  /*02a0*/  MOV R26, R7 ;  /* 0x00000007001a7202 */ /* 0x000fe40000000f00 */
[----:B------:R-:W-:-:S02]  /*02b0*/  MOV R33, RZ ;  /* 0x000000ff00217202 */ /* 0x000fc40000000f00 */
[----:B------:R-:W-:Y:S02]  /*02c0*/  LEA R22, R5, R4, 0x2 ;  /* 0x0000000405167211 */ /* 0x000fe400078e10ff */
[----:B------:R-:W-:Y:S02]  /*02d0*/  IADD3 R24, PT, PT, -R2, RZ, RZ ;  /* 0x000000ff02187210 */ /* 0x000fe40007ffe1ff */
[----:B------:R-:W-:-:S07]  /*02e0*/  LEA R6, R3, R20, 0x6 ;  /* 0x0000001403067211 */ /* 0x000fce00078e30ff */
.L_x_1:
[----:B0-----:R-:W0:Y:S08]  /*02f0*/  LDC.64 R18, c[0x0][0x380] ;  /* 0x0000e000ff127b82 */ /* 0x001e300000000a00 */
[----:B------:R-:W1:Y:S01]  /*0300*/  LDC.64 R16, c[0x0][0x388] ;  /* 0x0000e200ff107b82 */ /* 0x000e620000000a00 */
[----:B0-----:R-:W-:-:S05]  /*0310*/  IMAD.WIDE R18, R26, 0x4, R18 ;  /* 0x000000041a127825 */ /* 0x001fca00078e0212 */
[----:B------:R-:W2:Y:S01]  /*0320*/  LDG.E R11, desc[UR8][R18.64] ;  /* 0x00000008120b7981 */ /* 0x000ea2000c1e1900 */
[----:B-1----:R-:W-:-:S05]  /*0330*/  IMAD.WIDE.U32 R8, R23, 0x4, R16 ;  /* 0x0000000417087825 */ /* 0x002fca00078e0010 */
[----:B------:R-:W3:Y:S04]  /*0340*/  LDG.E R37, desc[UR8][R8.64] ;  /* 0x0000000808257981 */ /* 0x000ee8000c1e1900 */
[----:B--2---:R-:W-:Y:S04]  /*0350*/  STS [R22], R11 ;  /* 0x0000000b16007388 */ /* 0x004fe80000000800 */
[----:B---3--:R-:W-:Y:S01]  /*0360*/  STS [R6], R37 ;  /* 0x0000002506007388 */ /* 0x008fe20000000800 */
[----:B------:R-:W-:Y:S06]  /*0370*/  BAR.SYNC.DEFER_BLOCKING 0x0 ;  /* 0x0000000000007b1d */ /* 0x000fec0000010000 */
[----:B------:R-:W-:Y:S04]  /*0380*/  LDS R10, [R20] ;  /* 0x00000000140a7984 */ /* 0x000fe80000000800 */
[----:B------:R-:W0:Y:S04]  /*0390*/  LDS.128 R12, [R4] ;  /* 0x00000000040c7984 */ /* 0x000e280000000c00 */
[----:B------:R-:W1:Y:S04]  /*03a0*/  LDS R28, [R20+0x40] ;  /* 0x00004000141c7984 */ /* 0x000e680000000800 */
[----:B------:R-:W2:Y:S04]  /*03b0*/  LDS R35, [R20+0x80] ;  /* 0x0000800014237984 */ /* 0x000ea80000000800 */
[----:B------:R-:W-:Y:S01]  /*03c0*/  LDS R37, [R20+0x3c0] ;  /* 0x0003c00014257984 */ /* 0x000fe20000000800 */
[----:B0-----:R-:W-:-:S03]  /*03d0*/  FFMA R10, R12, R10, R33 ;  /* 0x0000000a0c0a7223 */ /* 0x001fc60000000021 */
[----:B------:R-:W0:Y:S01]  /*03e0*/  LDS R33, [R20+0xc0] ;  /* 0x0000c00014217984 */ /* 0x000e220000000800 */
[----:B-1----:R-:W-:-:S03]  /*03f0*/  FFMA R28, R28, R13, R10 ;  /* 0x0000000d1c1c7223 */ /* 0x002fc6000000000a */
[----:B------:R-:W-:Y:S04]  /*0400*/  LDS R13, [R20+0x100] ;  /* 0x00010000140d7984 */ /* 0x000fe80000000800 */
[----:B------:R-:W1:Y:S04]  /*0410*/  LDS.128 R8, [R4+0x10] ;  /* 0x0000100004087984 */ /* 0x000e680000000c00 */
[----:B------:R-:W3:Y:S01]  /*0420*/  LDS R12, [R20+0x140] ;  /* 0x00014000140c7984 */ /* 0x000ee20000000800 */
[----:B--2---:R-:W-:-:S03]  /*0430*/  FFMA R14, R35, R14, R28 ;  /* 0x0000000e230e7223 */ /* 0x004fc6000000001c */
[----:B------:R-:W-:Y:S04]  /*0440*/  LDS R28, [R20+0x240] ;  /* 0x00024000141c7984 */ /* 0x000fe80000000800 */
[----:B------:R-:W-:Y:S01]  /*0450*/  LDS R35, [R20+0x280] ;  /* 0x0002800014237984 */ /* 0x000fe20000000800 */
[----:B0-----:R-:W-:-:S03]  /*0460*/  FFMA R15, R33, R15, R14 ;  /* 0x0000000f210f7223 */ /* 0x001fc6000000000e */
[----:B------:R-:W0:Y:S01]  /*0470*/  LDS R33, [R20+0x180] ;  /* 0x0001800014217984 */ /* 0x000e220000000800 */
[----:B-1----:R-:W-:-:S03]  /*0480*/  FFMA R13, R8, R13, R15 ;  /* 0x0000000d080d7223 */ /* 0x002fc6000000000f */
[----:B------:R-:W1:Y:S01]  /*0490*/  LDS R8, [R20+0x1c0] ;  /* 0x0001c00014087984 */ /* 0x000e620000000800 */
[----:B---3--:R-:W-:-:S03]  /*04a0*/  FFMA R32, R12, R9, R13 ;  /* 0x000000090c207223 */ /* 0x008fc6000000000d */
[----:B------:R-:W-:Y:S04]  /*04b0*/  LDS R9, [R20+0x200] ;  /* 0x0002000014097984 */ /* 0x000fe80000000800 */
[----:B------:R-:W2:Y:S01]  /*04c0*/  LDS.128 R12, [R4+0x20] ;  /* 0x00002000040c7984 */ /* 0x000ea20000000c00 */
[----:B0-----:R-:W-:-:S04]  /*04d0*/  FFMA R33, R33, R10, R32 ;  /* 0x0000000a21217223 */ /* 0x001fc80000000020 */
[----:B-1----:R-:W-:Y:S02]  /*04e0*/  FFMA R11, R8, R11, R33 ;  /* 0x0000000b080b7223 */ /* 0x002fe40000000021 */
[----:B------:R-:W-:Y:S02]  /*04f0*/  LDS R33, [R20+0x340] ;  /* 0x0003400014217984 */ /* 0x000fe40000000800 */
[----:B--2---:R-:W-:Y:S02]  /*0500*/  FFMA R9, R12, R9, R11 ;  /* 0x000000090c097223 */ /* 0x004fe4000000000b */
[----:B------:R-:W0:Y:S02]  /*0510*/  LDS R12, [R20+0x2c0] ;  /* 0x0002c000140c7984 */ /* 0x000e240000000800 */
[----:B------:R-:W-:Y:S02]  /*0520*/  FFMA R28, R28, R13, R9 ;  /* 0x0000000d1c1c7223 */ /* 0x000fe40000000009 */
[----:B------:R-:W-:Y:S04]  /*0530*/  LDS R13, [R20+0x300] ;  /* 0x00030000140d7984 */ /* 0x000fe80000000800 */
[----:B------:R-:W1:Y:S01]  /*0540*/  LDS.128 R8, [R4+0x30] ;  /* 0x0000300004087984 */ /* 0x000e620000000c00 */
[----:B------:R-:W-:-:S03]  /*0550*/  FFMA R35, R35, R14, R28 ;  /* 0x0000000e23237223 */ /* 0x000fc6000000001c */
[----:B------:R-:W2:Y:S01]  /*0560*/  LDS R14, [R20+0x380] ;  /* 0x00038000140e7984 */ /* 0x000ea20000000800 */
[----:B0-----:R-:W-:-:S04]  /*0570*/  FFMA R15, R12, R15, R35 ;  /* 0x0000000f0c0f7223 */ /* 0x001fc80000000023 */
[----:B-1----:R-:W-:-:S04]  /*0580*/  FFMA R8, R8, R13, R15 ;  /* 0x0000000d08087223 */ /* 0x002fc8000000000f */
[----:B------:R-:W-:Y:S01]  /*0590*/  FFMA R9, R33, R9, R8 ;  /* 0x0000000921097223 */ /* 0x000fe20000000008 */
[----:B------:R-:W-:Y:S03]  /*05a0*/  BAR.SYNC.DEFER_BLOCKING 0x0 ;  /* 0x0000000000007b1d */ /* 0x000fe60000010000 */
[----:B--2---:R-:W-:Y:S01]  /*05b0*/  FFMA R10, R14, R10, R9 ;  /* 0x0000000a0e0a7223 */ /* 0x004fe20000000009 */
[----:B------:R-:W-:-:S04]  /*05c0*/  IMAD.WIDE.U32 R8, R25, 0x4, R16 ;  /* 0x0000000419087825 */ /* 0x000fc800078e0010 */
[----:B------:R-:W-:-:S05]  /*05d0*/  FFMA R11, R37, R11, R10 ;  /* 0x0000000b250b7223 */ /* 0x000fca000000000a */
[----:B------:R-:W-:Y:S04]  /*05e0*/  STG.E desc[UR8][R30.64], R11 ;  /* 0x0000000b1e007986 */ /* 0x000fe8000c101908 */
[----:B------:R-:W2:Y:S04]  /*05f0*/  LDG.E R35, desc[UR8][R18.64+0x40] ;  /* 0x0000400812237981 */ /* 0x000ea8000c1e1900 */
        /* <DEDUP_REMOVED lines=8> */
[----:B------:R-:W3:Y:S04]  /*0680*/  LDS R32, [R20+0xc0] ;  /* 0x0000c00014207984 */ /* 0x000ee80000000800 */
[----:B------:R-:W-:Y:S04]  /*0690*/  LDS R35, [R20+0x280] ;  /* 0x0002800014237984 */ /* 0x000fe80000000800 */
[----:B------:R-:W-:Y:S01]  /*06a0*/  LDS R37, [R20+0x3c0] ;  /* 0x0003c00014257984 */ /* 0x000fe20000000800 */
[----:B0-----:R-:W-:-:S03]  /*06b0*/  FFMA R10, R12, R10, R11 ;  /* 0x0000000a0c0a7223 */ /* 0x001fc6000000000b */
[----:B------:R-:W-:Y:S01]  /*06c0*/  LDS R12, [R20+0x140] ;  /* 0x00014000140c7984 */ /* 0x000fe20000000800 */
[----:B-1----:R-:W-:-:S03]  /*06d0*/  FFMA R28, R28, R13, R10 ;  /* 0x0000000d1c1c7223 */ /* 0x002fc6000000000a */
[----:B------:R-:W-:Y:S04]  /*06e0*/  LDS R13, [R20+0x100] ;  /* 0x00010000140d7984 */ /* 0x000fe80000000800 */
[----:B------:R-:W0:Y:S01]  /*06f0*/  LDS.128 R8, [R4+0x10] ;  /* 0x0000100004087984 */ /* 0x000e220000000c00 */
[----:B--2---:R-:W-:-:S03]  /*0700*/  FFMA R14, R33, R14, R28 ;  /* 0x0000000e210e7223 */ /* 0x004fc6000000001c */
[----:B------:R-:W1:Y:S01]  /*0710*/  LDS R33, [R20+0x180] ;  /* 0x0001800014217984 */ /* 0x000e620000000800 */
[----:B---3--:R-:W-:-:S03]  /*0720*/  FFMA R15, R32, R15, R14 ;  /* 0x0000000f200f7223 */ /* 0x008fc6000000000e */
[----:B------:R-:W-:Y:S01]  /*0730*/  LDS R28, [R20+0x240] ;  /* 0x00024000141c7984 */ /* 0x000fe20000000800 */
[----:B0-----:R-:W-:-:S03]  /*0740*/  FFMA R13, R8, R13, R15 ;  /* 0x0000000d080d7223 */ /* 0x001fc6000000000f */
[----:B------:R-:W0:Y:S01]  /*0750*/  LDS R8, [R20+0x1c0] ;  /* 0x0001c00014087984 */ /* 0x000e220000000800 */
[----:B------:R-:W-:-:S03]  /*0760*/  FFMA R32, R12, R9, R13 ;  /* 0x000000090c207223 */ /* 0x000fc6000000000d */
[----:B------:R-:W-:Y:S04]  /*0770*/  LDS R9, [R20+0x200] ;  /* 0x0002000014097984 */ /* 0x000fe80000000800 */
[----:B------:R-:W2:Y:S01]  /*0780*/  LDS.128 R12, [R4+0x20] ;  /* 0x00002000040c7984 */ /* 0x000ea20000000c00 */
[----:B-1----:R-:W-:-:S04]  /*0790*/  FFMA R33, R33, R10, R32 ;  /* 0x0000000a21217223 */ /* 0x002fc80000000020 */
[----:B0-----:R-:W-:Y:S02]  /*07a0*/  FFMA R11, R8, R11, R33 ;  /* 0x0000000b080b7223 */ /* 0x001fe40000000021 */
        /* <DEDUP_REMOVED lines=17> */
[----:B------:R-:W3:Y:S01]  /*08c0*/  LDG.E R37, desc[UR8][R8.64] ;  /* 0x0000000808257981 */ /* 0x000ee2000c1e1900 */
[----:B------:R-:W-:-:S03]  /*08d0*/  IMAD.WIDE.U32 R16, R29, 0x4, R16 ;  /* 0x000000041d107825 */ /* 0x000fc600078e0010 */
        /* <DEDUP_REMOVED lines=34> */
[----:B0-----:R-:W-:Y:S01]  /*0b00*/  FFMA R15, R12, R15, R35 ;  /* 0x0000000f0c0f7223 */ /* 0x001fe20000000023 */
[----:B------:R-:W-:Y:S03]  /*0b10*/  BAR.SYNC.DEFER_BLOCKING 0x0 ;  /* 0x0000000000007b1d */ /* 0x000fe60000010000 */
[----:B-1----:R-:W-:-:S04]  /*0b20*/  FFMA R8, R8, R13, R15 ;  /* 0x0000000d08087223 */ /* 0x002fc8000000000f */
[----:B------:R-:W-:-:S04]  /*0b30*/  FFMA R9, R33, R9, R8 ;  /* 0x0000000921097223 */ /* 0x000fc80000000008 */
[----:B--2---:R-:W-:-:S04]  /*0b40*/  FFMA R10, R14, R10, R9 ;  /* 0x0000000a0e0a7223 */ /* 0x004fc80000000009 */
[----:B------:R-:W-:-:S05]  /*0b50*/  FFMA R33, R37, R11, R10 ;  /* 0x0000000b25217223 */ /* 0x000fca000000000a */
[----:B------:R-:W-:Y:S04]  /*0b60*/  STG.E desc[UR8][R30.64], R33 ;  /* 0x000000211e007986 */ /* 0x000fe8000c101908 */
[----:B------:R-:W2:Y:S04]  /*0b70*/  LDG.E R19, desc[UR8][R18.64+0xc0] ;  /* 0x0000c00812137981 */ /* 0x000ea8000c1e1900 */
[----:B------:R-:W3:Y:S01]  /*0b80*/  LDG.E R17, desc[UR8][R16.64] ;  /* 0x0000000810117981 */ /* 0x000ee2000c1e1900 */
[----:B------:R-:W-:-:S04]  /*0b90*/  IADD3 R24, PT, PT, R24, 0x4, RZ ;  /* 0x0000000418187810 */ /* 0x000fc80007ffe0ff */
[----:B------:R-:W-:Y:S02]  /*0ba0*/  ISETP.NE.AND P0, PT, R24, RZ, PT ;  /* 0x000000ff1800720c */ /* 0x000fe40003f05270 */
[----:B------:R-:W-:Y:S02]  /*0bb0*/  IADD3 R26, PT, PT, R26, 0x40, RZ ;  /* 0x000000401a1a7810 */ /* 0x000fe40007ffe0ff */
[C---:B------:R-:W-:Y:S02]  /*0bc0*/  LEA R29, R0.reuse, R29, 0x6 ;  /* 0x0000001d001d7211 */ /* 0x040fe400078e30ff */
[C---:B------:R-:W-:Y:S02]  /*0bd0*/  LEA R27, R0.reuse, R27, 0x6 ;  /* 0x0000001b001b7211 */ /* 0x040fe400078e30ff */
[C---:B------:R-:W-:Y:S02]  /*0be0*/  LEA R25, R0.reuse, R25, 0x6 ;  /* 0x0000001900197211 */ /* 0x040fe400078e30ff */
[----:B------:R-:W-:Y:S01]  /*0bf0*/  LEA R23, R0, R23, 0x6 ;  /* 0x0000001700177211 */ /* 0x000fe200078e30ff */
        /* <DEDUP_REMOVED lines=9> */
[----:B------:R-:W4:Y:S04]  /*0c90*/  LDS.128 R12, [R4+0x10] ;  /* 0x00001000040c7984 */ /* 0x000f280000000c00 */
[----:B------:R-:W5:Y:S04]  /*0ca0*/  LDS R28, [R20+0x140] ;  /* 0x00014000141c7984 */ /* 0x000f680000000800 */
[----:B------:R-:W5:Y:S01]  /*0cb0*/  LDS R37, [R20+0x180] ;  /* 0x0001800014257984 */ /* 0x000f620000000800 */
[----:B0-----:R-:W-:-:S03]  /*0cc0*/  FFMA R8, R8, R34, R33 ;  /* 0x0000002208087223 */ /* 0x001fc60000000021 */
[----:B------:R-:W-:Y:S01]  /*0cd0*/  LDS R33, [R20+0x200] ;  /* 0x0002000014217984 */ /* 0x000fe20000000800 */
[----:B-1----:R-:W-:-:S03]  /*0ce0*/  FFMA R9, R36, R9, R8 ;  /* 0x0000000924097223 */ /* 0x002fc60000000008 */
[----:B------:R-:W0:Y:S01]  /*0cf0*/  LDS R8, [R20+0x1c0] ;  /* 0x0001c00014087984 */ /* 0x000e220000000800 */
[----:B--2---:R-:W-:-:S03]  /*0d00*/  FFMA R9, R16, R10, R9 ;  /* 0x0000000a10097223 */ /* 0x004fc60000000009 */
[----:B------:R-:W1:Y:S01]  /*0d10*/  LDS.128 R16, [R4+0x20] ;  /* 0x0000200004107984 */ /* 0x000e620000000c00 */
[----:B---3--:R-:W-:-:S04]  /*0d20*/  FFMA R9, R32, R11, R9 ;  /* 0x0000000b20097223 */ /* 0x008fc80000000009 */
[----:B----4-:R-:W-:Y:S02]  /*0d30*/  FFMA R9, R12, R35, R9 ;  /* 0x000000230c097223 */ /* 0x010fe40000000009 */
[----:B------:R-:W2:Y:S02]  /*0d40*/  LDS R12, [R20+0x240] ;  /* 0x00024000140c7984 */ /* 0x000ea40000000800 */
[----:B-----5:R-:W-:Y:S02]  /*0d50*/  FFMA R28, R28, R13, R9 ;  /* 0x0000000d1c1c7223 */ /* 0x020fe40000000009 */
[----:B------:R-:W3:Y:S02]  /*0d60*/  LDS R13, [R20+0x280] ;  /* 0x00028000140d7984 */ /* 0x000ee40000000800 */
[----:B------:R-:W-:Y:S02]  /*0d70*/  FFMA R37, R37, R14, R28 ;  /* 0x0000000e25257223 */ /* 0x000fe4000000001c */
[----:B------:R-:W4:Y:S04]  /*0d80*/  LDS R14, [R20+0x2c0] ;  /* 0x0002c000140e7984 */ /* 0x000f280000000800 */
[----:B------:R-:W-:Y:S01]  /*0d90*/  LDS R28, [R20+0x340] ;  /* 0x00034000141c7984 */ /* 0x000fe20000000800 */
[----:B0-----:R-:W-:-:S03]  /*0da0*/  FFMA R37, R8, R15, R37 ;  /* 0x0000000f08257223 */ /* 0x001fc60000000025 */
[----:B------:R-:W-:Y:S04]  /*0db0*/  LDS R15, [R20+0x300] ;  /* 0x00030000140f7984 */ /* 0x000fe80000000800 */
[----:B------:R-:W0:Y:S01]  /*0dc0*/  LDS.128 R8, [R4+0x30] ;  /* 0x0000300004087984 */ /* 0x000e220000000c00 */
[----:B-1----:R-:W-:-:S03]  /*0dd0*/  FFMA R37, R16, R33, R37 ;  /* 0x0000002110257223 */ /* 0x002fc60000000025 */
[----:B------:R-:W1:Y:S04]  /*0de0*/  LDS R33, [R20+0x380] ;  /* 0x0003800014217984 */ /* 0x000e680000000800 */
[----:B------:R-:W5:Y:S01]  /*0df0*/  LDS R16, [R20+0x3c0] ;  /* 0x0003c00014107984 */ /* 0x000f620000000800 */
[----:B--2---:R-:W-:-:S04]  /*0e00*/  FFMA R12, R12, R17, R37 ;  /* 0x000000110c0c7223 */ /* 0x004fc80000000025 */
[----:B---3--:R-:W-:-:S04]  /*0e10*/  FFMA R13, R13, R18, R12 ;  /* 0x000000120d0d7223 */ /* 0x008fc8000000000c */
[----:B----4-:R-:W-:-:S04]  /*0e20*/  FFMA R13, R14, R19, R13 ;  /* 0x000000130e0d7223 */ /* 0x010fc8000000000d */
[----:B0-----:R-:W-:-:S04]  /*0e30*/  FFMA R13, R8, R15, R13 ;  /* 0x0000000f080d7223 */ /* 0x001fc8000000000d */
[----:B------:R-:W-:-:S04]  /*0e40*/  FFMA R28, R28, R9, R13 ;  /* 0x000000091c1c7223 */ /* 0x000fc8000000000d */
[----:B-1----:R-:W-:-:S04]  /*0e50*/  FFMA R33, R33, R10, R28 ;  /* 0x0000000a21217223 */ /* 0x002fc8000000001c */
[----:B-----5:R-:W-:Y:S01]  /*0e60*/  FFMA R33, R16, R11, R33 ;  /* 0x0000000b10217223 */ /* 0x020fe20000000021 */
[----:B------:R-:W-:Y:S06]  /*0e70*/  BAR.SYNC.DEFER_BLOCKING 0x0 ;  /* 0x0000000000007b1d */ /* 0x000fec0000010000 */
[----:B------:R0:W-:Y:S01]  /*0e80*/  STG.E desc[UR8][R30.64], R33 ;  /* 0x000000211e007986 */ /* 0x0001e2000c101908 */
[----:B------:R-:W-:Y:S05]  /*0e90*/  @P0 BRA `(.L_x_1) ;  /* 0xfffffff400140947 */ /* 0x000fea000383ffff */
.L_x_0:
[----:B------:R-:W-:-:S04]  /*0ea0*/  SHF.R.S32.HI R9, RZ, 0x1f, R0 ;  /* 0x0000001fff097819 */ /* 0x000fc80000011400 */
[----:B------:R-:W-:-:S04]  /*0eb0*/  LEA.HI R9, R9, R0, RZ, 0x4 ;  /* 0x0000000009097211 */ /* 0x000fc800078f20ff */
[----:B------:R-:W-:-:S04]  /*0ec0*/  SHF.R.S32.HI R9, RZ, 0x4, R9 ;  /* 0x00000004ff097819 */ /* 0x000fc80000011409 */
[----:B------:R-:W-:-:S13]  /*0ed0*/  LOP3.LUT P0, R8, R9, 0x3, RZ, 0xc0, !PT ;  /* 0x0000000309087812 */ /* 0x000fda000780c0ff */
[----:B------:R-:W-:Y:S05]  /*0ee0*/  @!P0 EXIT ;  /* 0x000000000000894d */ /* 0x000fea0003800000 */
[----:B------:R-:W-:Y:S02]  /*0ef0*/  ISETP.NE.AND P0, PT, R8, 0x1, PT ;  /* 0x000000010800780c */ /* 0x000fe40003f05270 */
[----:B------:R-:W-:-:S04]  /*0f00*/  LOP3.LUT R6, R9, 0x1, RZ, 0xc0, !PT ;  /* 0x0000000109067812 */ /* 0x000fc800078ec0ff */
[----:B------:R-:W-:-:S07]  /*0f10*/  ISETP.NE.U32.AND P1, PT, R6, 0x1, PT ;  /* 0x000000010600780c */ /* 0x000fce0003f25070 */
[----:B------:R-:W-:Y:S06]  /*0f20*/  @!P0 BRA `(.L_x_2) ;  /* 0x0000000400988947 */ /* 0x000fec0003800000 */
[----:B------:R-:W1:Y:S01]  /*0f30*/  LDC.64 R22, c[0x0][0x380] ;  /* 0x0000e000ff167b82 */ /* 0x000e620000000a00 */
[C---:B------:R-:W-:Y:S02]  /*0f40*/  LEA R18, R2.reuse, R3, 0x4 ;  /* 0x0000000302127211 */ /* 0x040fe400078e20ff */
[----:B------:R-:W-:-:S03]  /*0f50*/  LEA R9, R2, R7, 0x4 ;  /* 0x0000000702097211 */ /* 0x000fc600078e20ff */
[----:B------:R-:W-:Y:S02]  /*0f60*/  IMAD R11, R18, R0, R21 ;  /* 0x00000000120b7224 */ /* 0x000fe400078e0215 */
[----:B------:R-:W2:Y:S01]  /*0f70*/  LDC.64 R16, c[0x0][0x388] ;  /* 0x0000e200ff107b82 */ /* 0x000ea20000000a00 */
[----:B-1----:R-:W-:-:S05]  /*0f80*/  IMAD.WIDE R22, R9, 0x4, R22 ;  /* 0x0000000409167825 */ /* 0x002fca00078e0216 */
[----:B------:R-:W3:Y:S01]  /*0f90*/  LDG.E R19, desc[UR8][R22.64] ;  /* 0x0000000816137981 */ /* 0x000ee2000c1e1900 */
[----:B--2---:R-:W-:-:S05]  /*0fa0*/  IMAD.WIDE.U32 R8, R11, 0x4, R16 ;  /* 0x000000040b087825 */ /* 0x004fca00078e0010 */
[----:B------:R-:W2:Y:S01]  /*0fb0*/  LDG.E R29, desc[UR8][R8.64] ;  /* 0x00000008081d7981 */ /* 0x000ea2000c1e1900 */
[----:B------:R-:W-:-:S04]  /*0fc0*/  UIADD3 UR5, UPT, UPT, UR4, 0x400, URZ ;  /* 0x0000040004057890 */ /* 0x000fc8000fffe0ff */
[----:B------:R-:W-:Y:S01]  /*0fd0*/  ULEA UR5, UR6, UR5, 0x18 ;  /* 0x0000000506057291 */ /* 0x000fe2000f8ec0ff */
[----:B------:R-:W-:-:S05]  /*0fe0*/  LEA R20, R5, R4, 0x2 ;  /* 0x0000000405147211 */ /* 0x000fca00078e10ff */
[----:B------:R-:W-:-:S04]  /*0ff0*/  LEA R6, R5, UR5, 0x2 ;  /* 0x0000000505067c11 */ /* 0x000fc8000f8e10ff */
[----:B------:R-:W-:Y:S02]  /*1000*/  LEA R24, R3, R6, 0x6 ;  /* 0x0000000603187211 */ /* 0x000fe400078e30ff */
[----:B------:R-:W-:Y:S01]  /*1010*/  IADD3 R18, PT, PT, R18, 0x10, RZ ;  /* 0x0000001012127810 */ /* 0x000fe20007ffe0ff */
[----:B---3--:R-:W-:Y:S04]  /*1020*/  STS [R20], R19 ;  /* 0x0000001314007388 */ /* 0x008fe80000000800 */
[----:B--2---:R-:W-:Y:S01]  /*1030*/  STS [R24], R29 ;  /* 0x0000001d18007388 */ /* 0x004fe20000000800 */
[----:B------:R-:W-:Y:S06]  /*1040*/  BAR.SYNC.DEFER_BLOCKING 0x0 ;  /* 0x0000000000007b1d */ /* 0x000fec0000010000 */
[----:B------:R-:W-:Y:S04]  /*1050*/  LDS R28, [R6] ;  /* 0x00000000061c7984 */ /* 0x000fe80000000800 */
[----:B------:R-:W1:Y:S04]  /*1060*/  LDS.128 R12, [R4] ;  /* 0x00000000040c7984 */ /* 0x000e680000000c00 */
[----:B------:R-:W2:Y:S04]  /*1070*/  LDS R35, [R6+0x40] ;  /* 0x0000400006237984 */ /* 0x000ea80000000800 */
[----:B------:R-:W3:Y:S04]  /*1080*/  LDS R34, [R6+0x80] ;  /* 0x0000800006227984 */ /* 0x000ee80000000800 */
[----:B------:R-:W4:Y:S04]  /*1090*/  LDS R37, [R6+0xc0] ;  /* 0x0000c00006257984 */ /* 0x000f280000000800 */
[----:B------:R-:W-:Y:S04]  /*10a0*/  LDS R27, [R6+0x100] ;  /* 0x00010000061b7984 */ /* 0x000fe80000000800 */
[----:B------:R-:W5:Y:S04]  /*10b0*/  LDS.128 R8, [R4+0x10] ;  /* 0x0000100004087984 */ /* 0x000f680000000c00 */
[----:B------:R-:W0:Y:S04]  /*10c0*/  LDS R32, [R6+0x140] ;  /* 0x0001400006207984 */ /* 0x000e280000000800 */
[----:B------:R-:W0:Y:S04]  /*10d0*/  LDS R25, [R6+0x180] ;  /* 0x0001800006197984 */ /* 0x000e280000000800 */
[----:B------:R-:W0:Y:S04]  /*10e0*/  LDS R26, [R6+0x1c0] ;  /* 0x0001c000061a7984 */ /* 0x000e280000000800 */
[----:B------:R-:W-:Y:S01]  /*10f0*/  LDS R19, [R6+0x200] ;  /* 0x0002000006137984 */ /* 0x000fe20000000800 */
[----:B-1----:R-:W-:-:S03]  /*1100*/  FFMA R12, R12, R28, R33 ;  /* 0x0000001c0c0c7223 */ /* 0x002fc60000000021 */
[----:B------:R-:W-:Y:S01]  /*1110*/  LDS R29, [R6+0x300] ;  /* 0x00030000061d7984 */ /* 0x000fe20000000800 */
[----:B--2---:R-:W-:-:S03]  /*1120*/  FFMA R13, R35, R13, R12 ;  /* 0x0000000d230d7223 */ /* 0x004fc6000000000c */
[----:B------:R-:W-:Y:S01]  /*1130*/  LDS R28, [R6+0x240] ;  /* 0x00024000061c7984 */ /* 0x000fe20000000800 */
[----:B---3--:R-:W-:-:S03]  /*1140*/  FFMA R14, R34, R14, R13 ;  /* 0x0000000e220e7223 */ /* 0x008fc6000000000d */
[----:B------:R-:W-:Y:S01]  /*1150*/  LDS R34, [R6+0x340] ;  /* 0x0003400006227984 */ /* 0x000fe20000000800 */
[----:B----4-:R-:W-:-:S03]  /*1160*/  FFMA R37, R37, R15, R14 ;  /* 0x0000000f25257223 */ /* 0x010fc6000000000e */
[----:B------:R-:W1:Y:S01]  /*1170*/  LDS.128 R12, [R4+0x20] ;  /* 0x00002000040c7984 */ /* 0x000e620000000c00 */
[----:B-----5:R-:W-:-:S04]  /*1180*/  FFMA R27, R8, R27, R37 ;  /* 0x0000001b081b7223 */ /* 0x020fc80000000025 */
[----:B0-----:R-:W-:Y:S02]  /*1190*/  FFMA R32, R32, R9, R27 ;  /* 0x0000000920207223 */ /* 0x001fe4000000001b */
[----:B------:R-:W0:Y:S02]  /*11a0*/  LDS R27, [R6+0x280] ;  /* 0x00028000061b7984 */ /* 0x000e240000000800 */
[----:B------:R-:W-:Y:S02]  /*11b0*/  FFMA R25, R25, R10, R32 ;  /* 0x0000000a19197223 */ /* 0x000fe40000000020 */
[----:B------:R-:W2:Y:S02]  /*11c0*/  LDS R32, [R6+0x2c0] ;  /* 0x0002c00006207984 */ /* 0x000ea40000000800 */
[----:B------:R-:W-:Y:S02]  /*11d0*/  FFMA R33, R26, R11, R25 ;  /* 0x0000000b1a217223 */ /* 0x000fe40000000019 */
[----:B------:R-:W3:Y:S04]  /*11e0*/  LDS.128 R8, [R4+0x30] ;  /* 0x0000300004087984 */ /* 0x000ee80000000c00 */
[----:B------:R-:W4:Y:S04]  /*11f0*/  LDS R25, [R6+0x380] ;  /* 0x0003800006197984 */ /* 0x000f280000000800 */
[----:B------:R-:W5:Y:S01]  /*1200*/  LDS R26, [R6+0x3c0] ;  /* 0x0003c000061a7984 */ /* 0x000f620000000800 */
[----:B-1----:R-:W-:Y:S01]  /*1210*/  FFMA R19, R12, R19, R33 ;  /* 0x000000130c137223 */ /* 0x002fe20000000021 */
[----:B------:R-:W-:Y:S03]  /*1220*/  BAR.SYNC.DEFER_BLOCKING 0x0 ;  /* 0x0000000000007b1d */ /* 0x000fe60000010000 */
[----:B------:R-:W-:-:S04]  /*1230*/  FFMA R28, R28, R13, R19 ;  /* 0x0000000d1c1c7223 */ /* 0x000fc80000000013 */
[----:B0-----:R-:W-:-:S04]  /*1240*/  FFMA R27, R27, R14, R28 ;  /* 0x0000000e1b1b7223 */ /* 0x001fc8000000001c */
[----:B--2---:R-:W-:-:S04]  /*1250*/  FFMA R15, R32, R15, R27 ;  /* 0x0000000f200f7223 */ /* 0x004fc8000000001b */
[----:B---3--:R-:W-:-:S04]  /*1260*/  FFMA R15, R8, R29, R15 ;  /* 0x0000001d080f7223 */ /* 0x008fc8000000000f */
[----:B------:R-:W-:Y:S01]  /*1270*/  FFMA R34, R34, R9, R15 ;  /* 0x0000000922227223 */ /* 0x000fe2000000000f */
[----:B------:R-:W-:-:S03]  /*1280*/  IMAD R9, R18, R0, R21 ;  /* 0x0000000012097224 */ /* 0x000fc600078e0215 */
[----:B----4-:R-:W-:Y:S01]  /*1290*/  FFMA R25, R25, R10, R34 ;  /* 0x0000000a19197223 */ /* 0x010fe20000000022 */
[----:B------:R-:W-:-:S04]  /*12a0*/  IMAD.WIDE.U32 R8, R9, 0x4, R16 ;  /* 0x0000000409087825 */ /* 0x000fc800078e0010 */
[----:B-----5:R-:W-:-:S05]  /*12b0*/  FFMA R29, R26, R11, R25 ;  /* 0x0000000b1a1d7223 */ /* 0x020fca0000000019 */
[----:B------:R-:W-:Y:S04]  /*12c0*/  STG.E desc[UR8][R30.64], R29 ;  /* 0x0000001d1e007986 */ /* 0x000fe8000c101908 */
[----:B------:R-:W2:Y:S04]  /*12d0*/  LDG.E R23, desc[UR8][R22.64+0x40] ;  /* 0x0000400816177981 */ /* 0x000ea8000c1e1900 */
[----:B------:R-:W3:Y:S01]  /*12e0*/  LDG.E R9, desc[UR8][R8.64] ;  /* 0x0000000808097981 */ /* 0x000ee2000c1e1900 */
[----:B------:R-:W-:-:S03]  /*12f0*/  IADD3 R2, PT, PT, R2, 0x2, RZ ;  /* 0x0000000202027810 */ /* 0x000fc60007ffe0ff */
        /* <DEDUP_REMOVED lines=11> */
[----:B------:R-:W5:Y:S04]  /*13b0*/  LDS R27, [R6+0x180] ;  /* 0x00018000061b7984 */ /* 0x000f680000000800 */
[----:B------:R-:W5:Y:S04]  /*13c0*/  LDS R20, [R6+0x1c0] ;  /* 0x0001c00006147984 */ /* 0x000f680000000800 */
[----:B------:R-:W-:Y:S04]  /*13d0*/  LDS R23, [R6+0x200] ;  /* 0x0002000006177984 */ /* 0x000fe80000000800 */
[----:B------:R-:W5:Y:S01]  /*13e0*/  LDS.128 R8, [R4+0x20] ;  /* 0x0000200004087984 */ /* 0x000f620000000c00 */
[----:B0-----:R-:W-:-:S03]  /*13f0*/  FFMA R16, R16, R28, R29 ;  /* 0x0000001c10107223 */ /* 0x001fc6000000001d */
[----:B------:R-:W0:Y:S01]  /*1400*/  LDS R24, [R6+0x240] ;  /* 0x0002400006187984 */ /* 0x000e220000000800 */
[----:B-1----:R-:W-:-:S03]  /*1410*/  FFMA R17, R33, R17, R16 ;  /* 0x0000001121117223 */ /* 0x002fc60000000010 */
[----:B------:R-:W1:Y:S01]  /*1420*/  LDS R29, [R6+0x280] ;  /* 0x00028000061d7984 */ /* 0x000e620000000800 */
[----:B--2---:R-:W-:-:S03]  /*1430*/  FFMA R17, R32, R18, R17 ;  /* 0x0000001220117223 */ /* 0x004fc60000000011 */
[----:B------:R-:W2:Y:S01]  /*1440*/  LDS R28, [R6+0x2c0] ;  /* 0x0002c000061c7984 */ /* 0x000ea20000000800 */
[----:B---3--:R-:W-:-:S03]  /*1450*/  FFMA R35, R26, R19, R17 ;  /* 0x000000131a237223 */ /* 0x008fc60000000011 */
[----:B------:R-:W-:Y:S04]  /*1460*/  LDS R33, [R6+0x300] ;  /* 0x0003000006217984 */ /* 0x000fe80000000800 */
[----:B------:R-:W3:Y:S01]  /*1470*/  LDS.128 R16, [R4+0x30] ;  /* 0x0000300004107984 */ /* 0x000ee20000000c00 */
[----:B----4-:R-:W-:-:S03]  /*1480*/  FFMA R35, R12, R25, R35 ;  /* 0x000000190c237223 */ /* 0x010fc60000000023 */
[----:B------:R-:W4:Y:S04]  /*1490*/  LDS R26, [R6+0x340] ;  /* 0x00034000061a7984 */ /* 0x000f280000000800 */
[----:B------:R-:W4:Y:S01]  /*14a0*/  LDS R25, [R6+0x380] ;  /* 0x0003800006197984 */ /* 0x000f220000000800 */
[----:B-----5:R-:W-:-:S03]  /*14b0*/  FFMA R22, R22, R13, R35 ;  /* 0x0000000d16167223 */ /* 0x020fc60000000023 */
[----:B------:R-:W5:Y:S01]  /*14c0*/  LDS R12, [R6+0x3c0] ;  /* 0x0003c000060c7984 */ /* 0x000f620000000800 */
[----:B------:R-:W-:-:S04]  /*14d0*/  FFMA R27, R27, R14, R22 ;  /* 0x0000000e1b1b7223 */ /* 0x000fc80000000016 */
[----:B------:R-:W-:-:S04]  /*14e0*/  FFMA R15, R20, R15, R27 ;  /* 0x0000000f140f7223 */ /* 0x000fc8000000001b */
[----:B------:R-:W-:-:S04]  /*14f0*/  FFMA R15, R8, R23, R15 ;  /* 0x00000017080f7223 */ /* 0x000fc8000000000f */
[----:B0-----:R-:W-:-:S04]  /*1500*/  FFMA R24, R24, R9, R15 ;  /* 0x0000000918187223 */ /* 0x001fc8000000000f */
[----:B-1----:R-:W-:-:S04]  /*1510*/  FFMA R29, R29, R10, R24 ;  /* 0x0000000a1d1d7223 */ /* 0x002fc80000000018 */
[----:B--2---:R-:W-:-:S04]  /*1520*/  FFMA R11, R28, R11, R29 ;  /* 0x0000000b1c0b7223 */ /* 0x004fc8000000001d */
[----:B---3--:R-:W-:-:S04]  /*1530*/  FFMA R11, R16, R33, R11 ;  /* 0x00000021100b7223 */ /* 0x008fc8000000000b */
[----:B----4-:R-:W-:-:S04]  /*1540*/  FFMA R26, R26, R17, R11 ;  /* 0x000000111a1a7223 */ /* 0x010fc8000000000b */
[----:B------:R-:W-:-:S04]  /*1550*/  FFMA R25, R25, R18, R26 ;  /* 0x0000001219197223 */ /* 0x000fc8000000001a */
[----:B-----5:R-:W-:Y:S01]  /*1560*/  FFMA R33, R12, R19, R25 ;  /* 0x000000130c217223 */ /* 0x020fe20000000019 */
[----:B------:R-:W-:Y:S06]  /*1570*/  BAR.SYNC.DEFER_BLOCKING 0x0 ;  /* 0x0000000000007b1d */ /* 0x000fec0000010000 */
[----:B------:R1:W-:Y:S02]  /*1580*/  STG.E desc[UR8][R30.64], R33 ;  /* 0x000000211e007986 */ /* 0x0003e4000c101908 */
.L_x_2:
[----:B------:R-:W-:Y:S05]  /*1590*/  @P1 EXIT ;  /* 0x000000000000194d */ /* 0x000fea0003800000 */
[----:B------:R-:W2:Y:S01]  /*15a0*/  LDC.64 R8, c[0x0][0x380] ;  /* 0x0000e000ff087b82 */ /* 0x000ea20000000a00 */
[C---:B------:R-:W-:Y:S02]  /*15b0*/  LEA R6, R2.reuse, R3, 0x4 ;  /* 0x0000000302067211 */ /* 0x040fe400078e20ff */
[----:B------:R-:W-:-:S03]  /*15c0*/  LEA R7, R2, R7, 0x4 ;  /* 0x0000000702077211 */ /* 0x000fc600078e20ff */
[----:B------:R-:W-:Y:S02]  /*15d0*/  IMAD R21, R6, R0, R21 ;  /* 0x0000000006157224 */ /* 0x000fe400078e0215 */
[----:B------:R-:W3:Y:S01]  /*15e0*/  LDC.64 R10, c[0x0][0x388] ;  /* 0x0000e200ff0a7b82 */ /* 0x000ee20000000a00 */
[----:B--2---:R-:W-:-:S06]  /*15f0*/  IMAD.WIDE R6, R7, 0x4, R8 ;  /* 0x0000000407067825 */ /* 0x004fcc00078e0208 */
[----:B------:R-:W2:Y:S01]  /*1600*/  LDG.E R6, desc[UR8][R6.64] ;  /* 0x0000000806067981 */ /* 0x000ea2000c1e1900 */
[----:B---3--:R-:W-:-:S06]  /*1610*/  IMAD.WIDE.U32 R8, R21, 0x4, R10 ;  /* 0x0000000415087825 */ /* 0x008fcc00078e000a */
[----:B------:R-:W3:Y:S01]  /*1620*/  LDG.E R8, desc[UR8][R8.64] ;  /* 0x0000000808087981 */ /* 0x000ee2000c1e1900 */
[----:B------:R-:W-:-:S04]  /*1630*/  UIADD3 UR4, UPT, UPT, UR4, 0x400, URZ ;  /* 0x0000040004047890 */ /* 0x000fc8000fffe0ff */
[----:B------:R-:W-:-:S06]  /*1640*/  ULEA UR4, UR6, UR4, 0x18 ;  /* 0x0000000406047291 */ /* 0x000fcc000f8ec0ff */
[C---:B------:R-:W-:Y:S02]  /*1650*/  LEA R0, R5.reuse, UR4, 0x2 ;  /* 0x0000000405007c11 */ /* 0x040fe4000f8e10ff */
[----:B------:R-:W-:Y:S02]  /*1660*/  LEA R5, R5, R4, 0x2 ;  /* 0x0000000405057211 */ /* 0x000fe400078e10ff */
[----:B------:R-:W-:-:S03]  /*1670*/  LEA R3, R3, R0, 0x6 ;  /* 0x0000000003037211 */ /* 0x000fc600078e30ff */
[----:B--2---:R-:W-:Y:S04]  /*1680*/  STS [R5], R6 ;  /* 0x0000000605007388 */ /* 0x004fe80000000800 */
[----:B---3--:R-:W-:Y:S01]  /*1690*/  STS [R3], R8 ;  /* 0x0000000803007388 */ /* 0x008fe20000000800 */
[----:B------:R-:W-:Y:S06]  /*16a0*/  BAR.SYNC.DEFER_BLOCKING 0x0 ;  /* 0x0000000000007b1d */ /* 0x000fec0000010000 */
[----:B------:R-:W-:Y:S04]  /*16b0*/  LDS R20, [R0] ;  /* 0x0000000000147984 */ /* 0x000fe80000000800 */
[----:B------:R-:W2:Y:S04]  /*16c0*/  LDS.128 R16, [R4] ;  /* 0x0000000004107984 */ /* 0x000ea80000000c00 */
[----:B------:R-:W3:Y:S04]  /*16d0*/  LDS R21, [R0+0x40] ;  /* 0x0000400000157984 */ /* 0x000ee80000000800 */
[----:B------:R-:W4:Y:S04]  /*16e0*/  LDS R22, [R0+0x80] ;  /* 0x0000800000167984 */ /* 0x000f280000000800 */
[----:B------:R-:W5:Y:S04]  /*16f0*/  LDS R27, [R0+0xc0] ;  /* 0x0000c000001b7984 */ /* 0x000f680000000800 */
[----:B------:R-:W-:Y:S04]  /*1700*/  LDS R7, [R0+0x100] ;  /* 0x0001000000077984 */ /* 0x000fe80000000800 */
[----:B------:R-:W0:Y:S04]  /*1710*/  LDS.128 R12, [R4+0x10] ;  /* 0x00001000040c7984 */ /* 0x000e280000000c00 */
[----:B------:R-:W1:Y:S04]  /*1720*/  LDS R24, [R0+0x140] ;  /* 0x0001400000187984 */ /* 0x000e680000000800 */
[----:B------:R-:W1:Y:S04]  /*1730*/  LDS R5, [R0+0x180] ;  /* 0x0001800000057984 */ /* 0x000e680000000800 */
[----:B------:R-:W1:Y:S04]  /*1740*/  LDS R6, [R0+0x1c0] ;  /* 0x0001c00000067984 */ /* 0x000e680000000800 */
[----:B------:R-:W-:Y:S04]  /*1750*/  LDS R3, [R0+0x200] ;  /* 0x0002000000037984 */ /* 0x000fe80000000800 */
[----:B------:R-:W1:Y:S01]  /*1760*/  LDS.128 R8, [R4+0x20] ;  /* 0x0000200004087984 */ /* 0x000e620000000c00 */
[----:B--2---:R-:W-:-:S03]  /*1770*/  FFMA R16, R16, R20, R33 ;  /* 0x0000001410107223 */ /* 0x004fc60000000021 */
[----:B------:R-:W2:Y:S01]  /*1780*/  LDS R2, [R0+0x240] ;  /* 0x0002400000027984 */ /* 0x000ea20000000800 */
[----:B---3--:R-:W-:-:S03]  /*1790*/  FFMA R17, R21, R17, R16 ;  /* 0x0000001115117223 */ /* 0x008fc60000000010 */
[----:B------:R-:W3:Y:S01]  /*17a0*/  LDS R25, [R0+0x280] ;  /* 0x0002800000197984 */ /* 0x000ee20000000800 */
[----:B----4-:R-:W-:-:S03]  /*17b0*/  FFMA R18, R22, R18, R17 ;  /* 0x0000001216127223 */ /* 0x010fc60000000011 */
[----:B------:R-:W4:Y:S01]  /*17c0*/  LDS R16, [R0+0x2c0] ;  /* 0x0002c00000107984 */ /* 0x000f220000000800 */
[----:B-----5:R-:W-:-:S03]  /*17d0*/  FFMA R19, R27, R19, R18 ;  /* 0x000000131b137223 */ /* 0x020fc60000000012 */
[----:B------:R-:W-:Y:S04]  /*17e0*/  LDS R17, [R0+0x300] ;  /* 0x0003000000117984 */ /* 0x000fe80000000800 */
[----:B------:R-:W5:Y:S01]  /*17f0*/  LDS.128 R20, [R4+0x30] ;  /* 0x0000300004147984 */ /* 0x000f620000000c00 */
[----:B0-----:R-:W-:-:S03]  /*1800*/  FFMA R7, R12, R7, R19 ;  /* 0x000000070c077223 */ /* 0x001fc60000000013 */
[----:B------:R-:W0:Y:S01]  /*1810*/  LDS R27, [R0+0x340] ;  /* 0x00034000001b7984 */ /* 0x000e220000000800 */
[----:B-1----:R-:W-:-:S03]  /*1820*/  FFMA R24, R24, R13, R7 ;  /* 0x0000000d18187223 */ /* 0x002fc60000000007 */
[----:B------:R-:W1:Y:S04]  /*1830*/  LDS R12, [R0+0x380] ;  /* 0x00038000000c7984 */ /* 0x000e680000000800 */
[----:B------:R-:W1:Y:S01]  /*1840*/  LDS R7, [R0+0x3c0] ;  /* 0x0003c00000077984 */ /* 0x000e620000000800 */
[----:B------:R-:W-:-:S04]  /*1850*/  FFMA R5, R5, R14, R24 ;  /* 0x0000000e05057223 */ /* 0x000fc80000000018 */
[----:B------:R-:W-:-:S04]  /*1860*/  FFMA R5, R6, R15, R5 ;  /* 0x0000000f06057223 */ /* 0x000fc80000000005 */
[----:B------:R-:W-:-:S04]  /*1870*/  FFMA R3, R8, R3, R5 ;  /* 0x0000000308037223 */ /* 0x000fc80000000005 */
[----:B--2---:R-:W-:-:S04]  /*1880*/  FFMA R2, R2, R9, R3 ;  /* 0x0000000902027223 */ /* 0x004fc80000000003 */
[----:B---3--:R-:W-:-:S04]  /*1890*/  FFMA R25, R25, R10, R2 ;  /* 0x0000000a19197223 */ /* 0x008fc80000000002 */
[----:B----4-:R-:W-:-:S04]  /*18a0*/  FFMA R11, R16, R11, R25 ;  /* 0x0000000b100b7223 */ /* 0x010fc80000000019 */
[----:B-----5:R-:W-:-:S04]  /*18b0*/  FFMA R20, R20, R17, R11 ;  /* 0x0000001114147223 */ /* 0x020fc8000000000b */
[----:B0-----:R-:W-:-:S04]  /*18c0*/  FFMA R21, R27, R21, R20 ;  /* 0x000000151b157223 */ /* 0x001fc80000000014 */
[----:B-1----:R-:W-:-:S04]  /*18d0*/  FFMA R12, R12, R22, R21 ;  /* 0x000000160c0c7223 */ /* 0x002fc80000000015 */
[----:B------:R-:W-:Y:S01]  /*18e0*/  FFMA R7, R7, R23, R12 ;  /* 0x0000001707077223 */ /* 0x000fe2000000000c */
[----:B------:R-:W-:Y:S06]  /*18f0*/  BAR.SYNC.DEFER_BLOCKING 0x0 ;  /* 0x0000000000007b1d */ /* 0x000fec0000010000 */
[----:B------:R-:W-:Y:S01]  /*1900*/  STG.E desc[UR8][R30.64], R7 ;  /* 0x000000071e007986 */ /* 0x000fe2000c101908 */
[----:B------:R-:W-:Y:S05]  /*1910*/  EXIT ;  /* 0x000000000000794d */ /* 0x000fea0003800000 */
.L_x_3:
[----:B------:R-:W-:-:S00]  /*1920*/  BRA `(.L_x_3) ;  /* 0xfffffffc00fc7947 */ /* 0x000fc0000383ffff */
[----:B------:R-:W-:-:S00]  /*1930*/  NOP ;  /* 0x0000000000007918 */ /* 0x000fc00000000000 */
        /* <DEDUP_REMOVED lines=12> */
.L_x_4:


//--------------------- .nv.shared._Z9matrixMulPfS_S_i --------------------------
	.section	.nv.shared._Z9matrixMulPfS_S_i,"aw",@nobits
	.sectionflags	@""
	.align	4
.nv.shared._Z9matrixMulPfS_S_i:
	.zero		3072


//--------------------- .nv.shared.reserved.0     --------------------------
	.section	.nv.shared.reserved.0,"aw",@nobits
	.weak		__nv_reservedSMEM_offset_0_alias
	.size		__nv_reservedSMEM_offset_0_alias, 0, 64
	.other		__nv_reservedSMEM_offset_0_alias,@"STO_CUDA_RESERVED_SHARED STV_DEFAULT"
__nv_reservedSMEM_offset_0_alias:
	.zero		0
	.zero		64


//--------------------- .nv.constant0._Z9matrixMulPfS_S_i --------------------------
	.section	.nv.constant0._Z9matrixMulPfS_S_i,"a",@progbits
	.sectionflags	@""
	.align	4
.nv.constant0._Z9matrixMulPfS_S_i:
	.zero		924


//--------------------- SYMBOLS --------------------------

	.type		.nv.reservedSmem.offset0,@object
	.size		.nv.reservedSmem.offset0,0x4
	.type		.nv.reservedSmem.cap,@object
	.size		.nv.reservedSmem.cap,0x4
